//
// Generated by NVIDIA NVVM Compiler
//
// Compiler Build ID: CL-36424714
// Cuda compilation tools, release 13.0, V13.0.88
// Based on NVVM 20.0.0
//

.version 9.0
.target sm_100
.address_size 64

	// .globl	_Z9AddVecGPUPfS_S_
.extern .func  (.param .b32 func_retval0) vprintf
(
	.param .b64 vprintf_param_0,
	.param .b64 vprintf_param_1
)
;
.global .align 1 .b8 $str[15] = {84, 114, 101, 97, 100, 32, 73, 100, 32, 61, 32, 37, 100, 10};

.visible .entry _Z9AddVecGPUPfS_S_(
	.param .u64 .ptr .align 1 _Z9AddVecGPUPfS_S__param_0,
	.param .u64 .ptr .align 1 _Z9AddVecGPUPfS_S__param_1,
	.param .u64 .ptr .align 1 _Z9AddVecGPUPfS_S__param_2
)
{
	.local .align 8 .b8 	__local_depot0[8];
	.reg .b64 	%SP;
	.reg .b64 	%SPL;
	.reg .b32 	%r<4>;
	.reg .b32 	%f<4>;
	.reg .b64 	%rd<15>;

	mov.u64 	%SPL, __local_depot0;
	cvta.local.u64 	%SP, %SPL;
	ld.param.u64 	%rd1, [_Z9AddVecGPUPfS_S__param_0];
	ld.param.u64 	%rd2, [_Z9AddVecGPUPfS_S__param_1];
	ld.param.u64 	%rd3, [_Z9AddVecGPUPfS_S__param_2];
	cvta.to.global.u64 	%rd4, %rd1;
	cvta.to.global.u64 	%rd5, %rd3;
	cvta.to.global.u64 	%rd6, %rd2;
	add.u64 	%rd7, %SP, 0;
	add.u64 	%rd8, %SPL, 0;
	mov.u32 	%r1, %tid.x;
	mul.wide.u32 	%rd9, %r1, 4;
	add.s64 	%rd10, %rd6, %rd9;
	ld.global.f32 	%f1, [%rd10];
	add.s64 	%rd11, %rd5, %rd9;
	ld.global.f32 	%f2, [%rd11];
	add.f32 	%f3, %f1, %f2;
	add.s64 	%rd12, %rd4, %rd9;
	st.global.f32 	[%rd12], %f3;
	st.local.u32 	[%rd8], %r1;
	mov.u64 	%rd13, $str;
	cvta.global.u64 	%rd14, %rd13;
	{ // callseq 0, 0
	.param .b64 param0;
	st.param.b64 	[param0], %rd14;
	.param .b64 param1;
	st.param.b64 	[param1], %rd7;
	.param .b32 retval0;
	call.uni (retval0), 
	vprintf, 
	(
	param0, 
	param1
	);
	ld.param.b32 	%r2, [retval0];
	} // callseq 0
	ret;

}


// ===== COMPILED SASS (sm_100) =====

	.target	sm_100

	.elftype	@"ET_EXEC"


//--------------------- .note.nv.tkinfo           --------------------------
	.section	.note.nv.tkinfo,"",@"SHT_NOTE"
	.sectionflags	@"SHF_NOTE_NV_TKINFO"
	.tkinfo
        /*0018*/ 	.word	0x00000002
        /*0030*/ 	.string	""
        /*0030*/ 	.string	"ptxas"
        /*0030*/ 	.string	"Cuda compilation tools, release 13.0, V13.0.88"
        /*0030*/ 	.string	"Build cuda_13.0.r13.0/compiler.36424714_0"
        /*0030*/ 	.string	"-arch sm_100 -m 64 "



//--------------------- .note.nv.cuinfo           --------------------------
	.section	.note.nv.cuinfo,"",@"SHT_NOTE"
	.sectionflags	@"SHF_NOTE_NV_CUINFO"
        /*0018*/ 	.short	0x0002
        /*001a*/ 	.short	0x0064
        /*001c*/ 	.short	0x0082
	.zero		2


//--------------------- .nv.info                  --------------------------
	.section	.nv.info,"",@"SHT_CUDA_INFO"
	.align	4


	//----- nvinfo : EIATTR_REGCOUNT
	.align		4
        /*0000*/ 	.byte	0x04, 0x2f
        /*0002*/ 	.short	(.L_2 - .L_1)
	.align		4
.L_1:
        /*0004*/ 	.word	index@(_Z9AddVecGPUPfS_S_)
        /*0008*/ 	.word	0x00000018


	//----- nvinfo : EIATTR_FRAME_SIZE
	.align		4
.L_2:
        /*000c*/ 	.byte	0x04, 0x11
        /*000e*/ 	.short	(.L_4 - .L_3)
	.align		4
.L_3:
        /*0010*/ 	.word	index@(_Z9AddVecGPUPfS_S_)
        /*0014*/ 	.word	0x00000008


	//----- nvinfo : EIATTR_MIN_STACK_SIZE
	.align		4
.L_4:
        /*0018*/ 	.byte	0x04, 0x12
        /*001a*/ 	.short	(.L_6 - .L_5)
	.align		4
.L_5:
        /*001c*/ 	.word	index@(_Z9AddVecGPUPfS_S_)
        /*0020*/ 	.word	0x00000008
.L_6:


//--------------------- .nv.compat                --------------------------
	.section	.nv.compat,"",@"SHT_CUDA_COMPAT_INFO"
	.align	4
        /*0000*/ 	.byte	0x02, 0x09, 0x00, 0x00, 0x02, 0x02, 0x01, 0x00, 0x02, 0x05, 0x05, 0x00, 0x03, 0x07, 0x01, 0x01
        /*0010*/ 	.byte	0x02, 0x03, 0x00, 0x00, 0x02, 0x06, 0x01, 0x00, 0x04, 0x0b, 0x08, 0x00, 0x09, 0x00, 0x00, 0x00
        /*0020*/ 	.byte	0x00, 0x00, 0x00, 0x00


//--------------------- .nv.info._Z9AddVecGPUPfS_S_ --------------------------
	.section	.nv.info._Z9AddVecGPUPfS_S_,"",@"SHT_CUDA_INFO"
	.sectionflags	@""
	.align	4


	//----- nvinfo : EIATTR_CUDA_API_VERSION
	.align		4
        /*0000*/ 	.byte	0x04, 0x37
        /*0002*/ 	.short	(.L_8 - .L_7)
.L_7:
        /*0004*/ 	.word	0x00000082


	//----- nvinfo : EIATTR_KPARAM_INFO
	.align		4
.L_8:
        /*0008*/ 	.byte	0x04, 0x17
        /*000a*/ 	.short	(.L_10 - .L_9)
.L_9:
        /*000c*/ 	.word	0x00000000
        /*0010*/ 	.short	0x0002
        /*0012*/ 	.short	0x0010
        /*0014*/ 	.byte	0x00, 0xf5, 0x21, 0x00


	//----- nvinfo : EIATTR_KPARAM_INFO
	.align		4
.L_10:
        /*0018*/ 	.byte	0x04, 0x17
        /*001a*/ 	.short	(.L_12 - .L_11)
.L_11:
        /*001c*/ 	.word	0x00000000
        /*0020*/ 	.short	0x0001
        /*0022*/ 	.short	0x0008
        /*0024*/ 	.byte	0x00, 0xf5, 0x21, 0x00


	//----- nvinfo : EIATTR_KPARAM_INFO
	.align		4
.L_12:
        /*0028*/ 	.byte	0x04, 0x17
        /*002a*/ 	.short	(.L_14 - .L_13)
.L_13:
        /*002c*/ 	.word	0x00000000
        /*0030*/ 	.short	0x0000
        /*0032*/ 	.short	0x0000
        /*0034*/ 	.byte	0x00, 0xf5, 0x21, 0x00


	//----- nvinfo : EIATTR_SPARSE_MMA_MASK
	.align		4
.L_14:
        /*0038*/ 	.byte	0x03, 0x50
        /*003a*/ 	.short	0x0000


	//----- nvinfo : EIATTR_MAXREG_COUNT
	.align		4
        /*003c*/ 	.byte	0x03, 0x1b
        /*003e*/ 	.short	0x00ff


	//----- nvinfo : EIATTR_EXTERNS
	.align		4
        /*0040*/ 	.byte	0x04, 0x0f
        /*0042*/ 	.short	(.L_16 - .L_15)


	//   ....[0]....
	.align		4
.L_15:
        /*0044*/ 	.word	index@(vprintf)


	//----- nvinfo : EIATTR_MERCURY_ISA_VERSION
	.align		4
.L_16:
        /*0048*/ 	.byte	0x03, 0x5f
        /*004a*/ 	.short	0x0101


	//----- nvinfo : EIATTR_VRC_CTA_INIT_COUNT
	.align		4
        /*004c*/ 	.byte	0x02, 0x4a
	.zero		1
	.zero		1


	//----- nvinfo : EIATTR_SYSCALL_OFFSETS
	.align		4
        /*0050*/ 	.byte	0x04, 0x46
        /*0052*/ 	.short	(.L_18 - .L_17)


	//   ....[0]....
.L_17:
        /*0054*/ 	.word	0x00000190


	//----- nvinfo : EIATTR_EXIT_INSTR_OFFSETS
	.align		4
.L_18:
        /*0058*/ 	.byte	0x04, 0x1c
        /*005a*/ 	.short	(.L_20 - .L_19)


	//   ....[0]....
.L_19:
        /*005c*/ 	.word	0x000001a0


	//----- nvinfo : EIATTR_CBANK_PARAM_SIZE
	.align		4
.L_20:
        /*0060*/ 	.byte	0x03, 0x19
        /*0062*/ 	.short	0x0018


	//----- nvinfo : EIATTR_PARAM_CBANK
	.align		4
        /*0064*/ 	.byte	0x04, 0x0a
        /*0066*/ 	.short	(.L_22 - .L_21)
	.align		4
.L_21:
        /*0068*/ 	.word	index@(.nv.constant0._Z9AddVecGPUPfS_S_)
        /*006c*/ 	.short	0x0380
        /*006e*/ 	.short	0x0018


	//----- nvinfo : EIATTR_SW_WAR
	.align		4
.L_22:
        /*0070*/ 	.byte	0x04, 0x36
        /*0072*/ 	.short	(.L_24 - .L_23)
.L_23:
        /*0074*/ 	.word	0x00000008
.L_24:


//--------------------- .nv.callgraph             --------------------------
	.section	.nv.callgraph,"",@"SHT_CUDA_CALLGRAPH"
	.align	4
	.sectionentsize	8
	.align		4
        /*0000*/ 	.word	0x00000000
	.align		4
        /*0004*/ 	.word	0xffffffff
	.align		4
        /*0008*/ 	.word	index@(_Z9AddVecGPUPfS_S_)
	.align		4
        /*000c*/ 	.word	index@(vprintf)
	.align		4
        /*0010*/ 	.word	0x00000000
	.align		4
        /*0014*/ 	.word	0xfffffffe
	.align		4
        /*0018*/ 	.word	0x00000000
	.align		4
        /*001c*/ 	.word	0xfffffffd
	.align		4
        /*0020*/ 	.word	0x00000000
	.align		4
        /*0024*/ 	.word	0xfffffffc


//--------------------- .nv.constant4             --------------------------
	.section	.nv.constant4,"a",@progbits
	.align	8
	.align		8
.nv.constant4:
        /*0000*/ 	.dword	vprintf
	.align		8
        /*0008*/ 	.dword	$str


//--------------------- .text._Z9AddVecGPUPfS_S_  --------------------------
	.section	.text._Z9AddVecGPUPfS_S_,"ax",@progbits
	.align	128
        .global         _Z9AddVecGPUPfS_S_
        .type           _Z9AddVecGPUPfS_S_,@function
        .size           _Z9AddVecGPUPfS_S_,(.L_x_2 - _Z9AddVecGPUPfS_S_)
        .other          _Z9AddVecGPUPfS_S_,@"STO_CUDA_ENTRY STV_DEFAULT"
_Z9AddVecGPUPfS_S_:
.text._Z9AddVecGPUPfS_S_:
[----:B------:R-:W0:Y:S01]  /*0000*/  LDC R1, c[0x0][0x37c] ;  /* 0x0000df00ff017b82 */ /* 0x000e220000000800 */
[----:B------:R-:W1:Y:S07]  /*0010*/  S2R R10, SR_TID.X ;  /* 0x00000000000a7919 */ /* 0x000e6e0000002100 */
[----:B------:R-:W1:Y:S01]  /*0020*/  LDC.64 R6, c[0x0][0x390] ;  /* 0x0000e400ff067b82 */ /* 0x000e620000000a00 */
[----:B------:R-:W2:Y:S01]  /*0030*/  LDCU.64 UR4, c[0x0][0x358] ;  /* 0x00006b00ff0477ac */ /* 0x000ea20008000a00 */
[----:B0-----:R-:W-:-:S06]  /*0040*/  IADD3 R1, PT, PT, R1, -0x8, RZ ;  /* 0xfffffff801017810 */ /* 0x001fcc0007ffe0ff */
[----:B------:R-:W0:Y:S08]  /*0050*/  LDC.64 R4, c[0x0][0x388] ;  /* 0x0000e200ff047b82 */ /* 0x000e300000000a00 */
[----:B------:R-:W3:Y:S01]  /*0060*/  LDC.64 R2, c[0x0][0x380] ;  /* 0x0000e000ff027b82 */ /* 0x000ee20000000a00 */
[----:B------:R-:W4:Y:S01]  /*0070*/  LDCU UR6, c[0x0][0x2f8] ;  /* 0x00005f00ff0677ac */ /* 0x000f220008000800 */
[----:B------:R-:W5:Y:S01]  /*0080*/  LDCU.64 UR8, c[0x4][0x8] ;  /* 0x01000100ff0877ac */ /* 0x000f620008000a00 */
[----:B-1----:R-:W-:-:S04]  /*0090*/  IMAD.WIDE.U32 R6, R10, 0x4, R6 ;  /* 0x000000040a067825 */ /* 0x002fc800078e0006 */
[C---:B0-----:R-:W-:Y:S02]  /*00a0*/  IMAD.WIDE.U32 R4, R10.reuse, 0x4, R4 ;  /* 0x000000040a047825 */ /* 0x041fe400078e0004 */
[----:B--2---:R4:W2:Y:S04]  /*00b0*/  LDG.E R7, desc[UR4][R6.64] ;  /* 0x0000000406077981 */ /* 0x0048a8000c1e1900 */
[----:B------:R5:W2:Y:S01]  /*00c0*/  LDG.E R0, desc[UR4][R4.64] ;  /* 0x0000000404007981 */ /* 0x000aa2000c1e1900 */
[----:B------:R-:W-:Y:S01]  /*00d0*/  MOV R8, 0x0 ;  /* 0x0000000000087802 */ /* 0x000fe20000000f00 */
[----:B---3--:R-:W-:Y:S02]  /*00e0*/  IMAD.WIDE.U32 R2, R10, 0x4, R2 ;  /* 0x000000040a027825 */ /* 0x008fe400078e0002 */
[----:B------:R0:W-:Y:S03]  /*00f0*/  STL [R1], R10 ;  /* 0x0000000a01007387 */ /* 0x0001e60000100800 */
[----:B------:R-:W1:Y:S01]  /*0100*/  LDC.64 R8, c[0x4][R8] ;  /* 0x0100000008087b82 */ /* 0x000e620000000a00 */
[----:B----4-:R-:W-:-:S02]  /*0110*/  IADD3 R6, P0, PT, R1, UR6, RZ ;  /* 0x0000000601067c10 */ /* 0x010fc4000ff1e0ff */
[----:B-----5:R-:W-:Y:S02]  /*0120*/  MOV R4, UR8 ;  /* 0x0000000800047c02 */ /* 0x020fe40008000f00 */
[----:B------:R-:W-:Y:S01]  /*0130*/  MOV R5, UR9 ;  /* 0x0000000900057c02 */ /* 0x000fe20008000f00 */
[----:B--2---:R-:W-:-:S05]  /*0140*/  FADD R0, R0, R7 ;  /* 0x0000000700007221 */ /* 0x004fca0000000000 */
[----:B------:R0:W-:Y:S01]  /*0150*/  STG.E desc[UR4][R2.64], R0 ;  /* 0x0000000002007986 */ /* 0x0001e2000c101904 */
[----:B------:R-:W2:Y:S02]  /*0160*/  LDCU UR4, c[0x0][0x2fc] ;  /* 0x00005f80ff0477ac */ /* 0x000ea40008000800 */
[----:B012---:R-:W-:-:S07]  /*0170*/  IADD3.X R7, PT, PT, RZ, UR4, RZ, P0, !PT ;  /* 0x00000004ff077c10 */ /* 0x007fce00087fe4ff */
[----:B------:R-:W-:-:S07]  /*0180*/  LEPC R20, `(.L_x_0) ;  /* 0x000000001014794e */ /* 0x000fce0000000000 */
[----:B------:R-:W-:Y:S05]  /*0190*/  CALL.ABS.NOINC R8 ;  /* 0x0000000008007343 */ /* 0x000fea0003c00000 */
.L_x_0:
[----:B------:R-:W-:Y:S05]  /*01a0*/  EXIT ;  /* 0x000000000000794d */ /* 0x000fea0003800000 */
.L_x_1:
[----:B------:R-:W-:-:S00]  /*01b0*/  BRA `(.L_x_1) ;  /* 0xfffffffc00fc7947 */ /* 0x000fc0000383ffff */
[----:B------:R-:W-:-:S00]  /*01c0*/  NOP ;  /* 0x0000000000007918 */ /* 0x000fc00000000000 */
        /* <DEDUP_REMOVED lines=11> */
.L_x_2:


//--------------------- .nv.global.init           --------------------------
	.section	.nv.global.init,"aw",@progbits
.nv.global.init:
	.type		$str,@object
	.size		$str,(.L_0 - $str)
$str:
        /*0000*/ 	.byte	0x54, 0x72, 0x65, 0x61, 0x64, 0x20, 0x49, 0x64, 0x20, 0x3d, 0x20, 0x25, 0x64, 0x0a, 0x00
.L_0:


//--------------------- .nv.shared.reserved.0     --------------------------
	.section	.nv.shared.reserved.0,"aw",@nobits
	.weak		__nv_reservedSMEM_offset_0_alias
	.size		__nv_reservedSMEM_offset_0_alias, 0, 64
	.other		__nv_reservedSMEM_offset_0_alias,@"STO_CUDA_RESERVED_SHARED STV_DEFAULT"
__nv_reservedSMEM_offset_0_alias:
	.zero		0
	.zero		64


//--------------------- .nv.constant0._Z9AddVecGPUPfS_S_ --------------------------
	.section	.nv.constant0._Z9AddVecGPUPfS_S_,"a",@progbits
	.sectionflags	@""
	.align	4
.nv.constant0._Z9AddVecGPUPfS_S_:
	.zero		920


//--------------------- SYMBOLS --------------------------

	.type		.nv.reservedSmem.offset0,@object
	.size		.nv.reservedSmem.offset0,0x4
	.type		vprintf,@function
